//
// Generated by NVIDIA NVVM Compiler
//
// Compiler Build ID: CL-36424714
// Cuda compilation tools, release 13.0, V13.0.88
// Based on NVVM 20.0.0
//

.version 9.0
.target sm_100
.address_size 64

	// .globl	_Z14update_weightsPfPKiS1_iS_

.visible .entry _Z14update_weightsPfPKiS1_iS_(
	.param .u64 .ptr .align 1 _Z14update_weightsPfPKiS1_iS__param_0,
	.param .u64 .ptr .align 1 _Z14update_weightsPfPKiS1_iS__param_1,
	.param .u64 .ptr .align 1 _Z14update_weightsPfPKiS1_iS__param_2,
	.param .u32 _Z14update_weightsPfPKiS1_iS__param_3,
	.param .u64 .ptr .align 1 _Z14update_weightsPfPKiS1_iS__param_4
)
{
	.reg .pred 	%p<4>;
	.reg .b32 	%r<16>;
	.reg .b32 	%f<45>;
	.reg .b64 	%rd<24>;

	ld.param.u64 	%rd7, [_Z14update_weightsPfPKiS1_iS__param_0];
	ld.param.u64 	%rd8, [_Z14update_weightsPfPKiS1_iS__param_1];
	ld.param.u64 	%rd9, [_Z14update_weightsPfPKiS1_iS__param_2];
	ld.param.u32 	%r6, [_Z14update_weightsPfPKiS1_iS__param_3];
	ld.param.u64 	%rd10, [_Z14update_weightsPfPKiS1_iS__param_4];
	mov.u32 	%r7, %ctaid.x;
	mov.u32 	%r8, %ntid.x;
	mov.u32 	%r9, %tid.x;
	mad.lo.s32 	%r1, %r7, %r8, %r9;
	setp.ge.s32 	%p1, %r1, %r6;
	@%p1 bra 	$L__BB0_5;
	cvta.to.global.u64 	%rd11, %rd9;
	cvta.to.global.u64 	%rd12, %rd8;
	mul.wide.s32 	%rd13, %r1, 4;
	add.s64 	%rd14, %rd11, %rd13;
	ld.global.u32 	%r2, [%rd14];
	add.s64 	%rd15, %rd12, %rd13;
	ld.global.u32 	%r10, [%rd15];
	max.u32 	%r11, %r2, %r10;
	setp.gt.u32 	%p2, %r11, 999999;
	mov.f32 	%f44, 0f00000000;
	@%p2 bra 	$L__BB0_4;
	cvta.to.global.u64 	%rd16, %rd7;
	mul.lo.s32 	%r13, %r2, 300;
	mul.lo.s32 	%r14, %r10, 300;
	mul.wide.u32 	%rd17, %r13, 4;
	add.s64 	%rd18, %rd17, %rd16;
	add.s64 	%rd23, %rd18, 8;
	mul.wide.u32 	%rd19, %r14, 4;
	add.s64 	%rd20, %rd19, %rd16;
	add.s64 	%rd22, %rd20, 8;
	mov.f32 	%f44, 0f00000000;
	mov.b32 	%r15, 0;
$L__BB0_3:
	ld.global.f32 	%f6, [%rd23+-8];
	mov.f32 	%f7, 0f3F800000;
	sub.f32 	%f8, %f7, %f6;
	fma.rn.f32 	%f9, %f8, 0f3C23D70A, %f6;
	st.global.f32 	[%rd23+-8], %f9;
	ld.global.f32 	%f10, [%rd22+-8];
	fma.rn.f32 	%f11, %f8, 0f3C23D70A, %f10;
	st.global.f32 	[%rd22+-8], %f11;
	ld.global.f32 	%f12, [%rd23+-8];
	add.f32 	%f13, %f12, 0fBF800000;
	mul.f32 	%f14, %f13, 0f3D4CCCCD;
	fma.rn.f32 	%f15, %f13, %f14, %f44;
	ld.global.f32 	%f16, [%rd23+-4];
	sub.f32 	%f17, %f7, %f16;
	fma.rn.f32 	%f18, %f17, 0f3C23D70A, %f16;
	st.global.f32 	[%rd23+-4], %f18;
	ld.global.f32 	%f19, [%rd22+-4];
	fma.rn.f32 	%f20, %f17, 0f3C23D70A, %f19;
	st.global.f32 	[%rd22+-4], %f20;
	ld.global.f32 	%f21, [%rd23+-4];
	add.f32 	%f22, %f21, 0fBF800000;
	mul.f32 	%f23, %f22, 0f3D4CCCCD;
	fma.rn.f32 	%f24, %f22, %f23, %f15;
	ld.global.f32 	%f25, [%rd23];
	sub.f32 	%f26, %f7, %f25;
	fma.rn.f32 	%f27, %f26, 0f3C23D70A, %f25;
	st.global.f32 	[%rd23], %f27;
	ld.global.f32 	%f28, [%rd22];
	fma.rn.f32 	%f29, %f26, 0f3C23D70A, %f28;
	st.global.f32 	[%rd22], %f29;
	ld.global.f32 	%f30, [%rd23];
	add.f32 	%f31, %f30, 0fBF800000;
	mul.f32 	%f32, %f31, 0f3D4CCCCD;
	fma.rn.f32 	%f33, %f31, %f32, %f24;
	ld.global.f32 	%f34, [%rd23+4];
	sub.f32 	%f35, %f7, %f34;
	fma.rn.f32 	%f36, %f35, 0f3C23D70A, %f34;
	st.global.f32 	[%rd23+4], %f36;
	ld.global.f32 	%f37, [%rd22+4];
	fma.rn.f32 	%f38, %f35, 0f3C23D70A, %f37;
	st.global.f32 	[%rd22+4], %f38;
	ld.global.f32 	%f39, [%rd23+4];
	add.f32 	%f40, %f39, 0fBF800000;
	mul.f32 	%f41, %f40, 0f3D4CCCCD;
	fma.rn.f32 	%f44, %f40, %f41, %f33;
	add.s32 	%r15, %r15, 4;
	add.s64 	%rd23, %rd23, 16;
	add.s64 	%rd22, %rd22, 16;
	setp.ne.s32 	%p3, %r15, 300;
	@%p3 bra 	$L__BB0_3;
$L__BB0_4:
	cvta.to.global.u64 	%rd21, %rd10;
	atom.global.add.f32 	%f42, [%rd21], %f44;
$L__BB0_5:
	ret;

}


// ===== COMPILED SASS (sm_100) =====

	.target	sm_100

	.elftype	@"ET_EXEC"


//--------------------- .note.nv.tkinfo           --------------------------
	.section	.note.nv.tkinfo,"",@"SHT_NOTE"
	.sectionflags	@"SHF_NOTE_NV_TKINFO"
	.tkinfo
        /*0018*/ 	.word	0x00000002
        /*0030*/ 	.string	""
        /*0030*/ 	.string	"ptxas"
        /*0030*/ 	.string	"Cuda compilation tools, release 13.0, V13.0.88"
        /*0030*/ 	.string	"Build cuda_13.0.r13.0/compiler.36424714_0"
        /*0030*/ 	.string	"-arch sm_100 -m 64 "



//--------------------- .note.nv.cuinfo           --------------------------
	.section	.note.nv.cuinfo,"",@"SHT_NOTE"
	.sectionflags	@"SHF_NOTE_NV_CUINFO"
        /*0018*/ 	.short	0x0002
        /*001a*/ 	.short	0x0064
        /*001c*/ 	.short	0x0082
	.zero		2


//--------------------- .nv.info                  --------------------------
	.section	.nv.info,"",@"SHT_CUDA_INFO"
	.align	4


	//----- nvinfo : EIATTR_REGCOUNT
	.align		4
        /*0000*/ 	.byte	0x04, 0x2f
        /*0002*/ 	.short	(.L_1 - .L_0)
	.align		4
.L_0:
        /*0004*/ 	.word	index@(_Z14update_weightsPfPKiS1_iS_)
        /*0008*/ 	.word	0x00000020


	//----- nvinfo : EIATTR_FRAME_SIZE
	.align		4
.L_1:
        /*000c*/ 	.byte	0x04, 0x11
        /*000e*/ 	.short	(.L_3 - .L_2)
	.align		4
.L_2:
        /*0010*/ 	.word	index@(_Z14update_weightsPfPKiS1_iS_)
        /*0014*/ 	.word	0x00000000


	//----- nvinfo : EIATTR_MIN_STACK_SIZE
	.align		4
.L_3:
        /*0018*/ 	.byte	0x04, 0x12
        /*001a*/ 	.short	(.L_5 - .L_4)
	.align		4
.L_4:
        /*001c*/ 	.word	index@(_Z14update_weightsPfPKiS1_iS_)
        /*0020*/ 	.word	0x00000000
.L_5:


//--------------------- .nv.compat                --------------------------
	.section	.nv.compat,"",@"SHT_CUDA_COMPAT_INFO"
	.align	4
        /*0000*/ 	.byte	0x02, 0x09, 0x00, 0x00, 0x02, 0x02, 0x01, 0x00, 0x02, 0x05, 0x05, 0x00, 0x03, 0x07, 0x01, 0x01
        /*0010*/ 	.byte	0x02, 0x03, 0x00, 0x00, 0x02, 0x06, 0x01, 0x00, 0x04, 0x0b, 0x08, 0x00, 0x09, 0x00, 0x00, 0x00
        /*0020*/ 	.byte	0x00, 0x00, 0x00, 0x00


//--------------------- .nv.info._Z14update_weightsPfPKiS1_iS_ --------------------------
	.section	.nv.info._Z14update_weightsPfPKiS1_iS_,"",@"SHT_CUDA_INFO"
	.sectionflags	@""
	.align	4


	//----- nvinfo : EIATTR_CUDA_API_VERSION
	.align		4
        /*0000*/ 	.byte	0x04, 0x37
        /*0002*/ 	.short	(.L_7 - .L_6)
.L_6:
        /*0004*/ 	.word	0x00000082


	//----- nvinfo : EIATTR_KPARAM_INFO
	.align		4
.L_7:
        /*0008*/ 	.byte	0x04, 0x17
        /*000a*/ 	.short	(.L_9 - .L_8)
.L_8:
        /*000c*/ 	.word	0x00000000
        /*0010*/ 	.short	0x0004
        /*0012*/ 	.short	0x0020
        /*0014*/ 	.byte	0x00, 0xf5, 0x21, 0x00


	//----- nvinfo : EIATTR_KPARAM_INFO
	.align		4
.L_9:
        /*0018*/ 	.byte	0x04, 0x17
        /*001a*/ 	.short	(.L_11 - .L_10)
.L_10:
        /*001c*/ 	.word	0x00000000
        /*0020*/ 	.short	0x0003
        /*0022*/ 	.short	0x0018
        /*0024*/ 	.byte	0x00, 0xf0, 0x11, 0x00


	//----- nvinfo : EIATTR_KPARAM_INFO
	.align		4
.L_11:
        /*0028*/ 	.byte	0x04, 0x17
        /*002a*/ 	.short	(.L_13 - .L_12)
.L_12:
        /*002c*/ 	.word	0x00000000
        /*0030*/ 	.short	0x0002
        /*0032*/ 	.short	0x0010
        /*0034*/ 	.byte	0x00, 0xf5, 0x21, 0x00


	//----- nvinfo : EIATTR_KPARAM_INFO
	.align		4
.L_13:
        /*0038*/ 	.byte	0x04, 0x17
        /*003a*/ 	.short	(.L_15 - .L_14)
.L_14:
        /*003c*/ 	.word	0x00000000
        /*0040*/ 	.short	0x0001
        /*0042*/ 	.short	0x0008
        /*0044*/ 	.byte	0x00, 0xf5, 0x21, 0x00


	//----- nvinfo : EIATTR_KPARAM_INFO
	.align		4
.L_15:
        /*0048*/ 	.byte	0x04, 0x17
        /*004a*/ 	.short	(.L_17 - .L_16)
.L_16:
        /*004c*/ 	.word	0x00000000
        /*0050*/ 	.short	0x0000
        /*0052*/ 	.short	0x0000
        /*0054*/ 	.byte	0x00, 0xf5, 0x21, 0x00


	//----- nvinfo : EIATTR_SPARSE_MMA_MASK
	.align		4
.L_17:
        /*0058*/ 	.byte	0x03, 0x50
        /*005a*/ 	.short	0x0000


	//----- nvinfo : EIATTR_MAXREG_COUNT
	.align		4
        /*005c*/ 	.byte	0x03, 0x1b
        /*005e*/ 	.short	0x00ff


	//----- nvinfo : EIATTR_MERCURY_ISA_VERSION
	.align		4
        /*0060*/ 	.byte	0x03, 0x5f
        /*0062*/ 	.short	0x0101


	//----- nvinfo : EIATTR_VRC_CTA_INIT_COUNT
	.align		4
        /*0064*/ 	.byte	0x02, 0x4a
	.zero		1
	.zero		1


	//----- nvinfo : EIATTR_EXIT_INSTR_OFFSETS
	.align		4
        /*0068*/ 	.byte	0x04, 0x1c
        /*006a*/ 	.short	(.L_19 - .L_18)


	//   ....[0]....
.L_18:
        /*006c*/ 	.word	0x00000070


	//   ....[1]....
        /*0070*/ 	.word	0x00001080


	//----- nvinfo : EIATTR_CRS_STACK_SIZE
	.align		4
.L_19:
        /*0074*/ 	.byte	0x04, 0x1e
        /*0076*/ 	.short	(.L_21 - .L_20)
.L_20:
        /*0078*/ 	.word	0x00000000


	//----- nvinfo : EIATTR_CBANK_PARAM_SIZE
	.align		4
.L_21:
        /*007c*/ 	.byte	0x03, 0x19
        /*007e*/ 	.short	0x0028


	//----- nvinfo : EIATTR_PARAM_CBANK
	.align		4
        /*0080*/ 	.byte	0x04, 0x0a
        /*0082*/ 	.short	(.L_23 - .L_22)
	.align		4
.L_22:
        /*0084*/ 	.word	index@(.nv.constant0._Z14update_weightsPfPKiS1_iS_)
        /*0088*/ 	.short	0x0380
        /*008a*/ 	.short	0x0028


	//----- nvinfo : EIATTR_SW_WAR
	.align		4
.L_23:
        /*008c*/ 	.byte	0x04, 0x36
        /*008e*/ 	.short	(.L_25 - .L_24)
.L_24:
        /*0090*/ 	.word	0x00000008
.L_25:


//--------------------- .nv.callgraph             --------------------------
	.section	.nv.callgraph,"",@"SHT_CUDA_CALLGRAPH"
	.align	4
	.sectionentsize	8
	.align		4
        /*0000*/ 	.word	0x00000000
	.align		4
        /*0004*/ 	.word	0xffffffff
	.align		4
        /*0008*/ 	.word	0x00000000
	.align		4
        /*000c*/ 	.word	0xfffffffe
	.align		4
        /*0010*/ 	.word	0x00000000
	.align		4
        /*0014*/ 	.word	0xfffffffd
	.align		4
        /*0018*/ 	.word	0x00000000
	.align		4
        /*001c*/ 	.word	0xfffffffc


//--------------------- .text._Z14update_weightsPfPKiS1_iS_ --------------------------
	.section	.text._Z14update_weightsPfPKiS1_iS_,"ax",@progbits
	.align	128
        .global         _Z14update_weightsPfPKiS1_iS_
        .type           _Z14update_weightsPfPKiS1_iS_,@function
        .size           _Z14update_weightsPfPKiS1_iS_,(.L_x_4 - _Z14update_weightsPfPKiS1_iS_)
        .other          _Z14update_weightsPfPKiS1_iS_,@"STO_CUDA_ENTRY STV_DEFAULT"
_Z14update_weightsPfPKiS1_iS_:
.text._Z14update_weightsPfPKiS1_iS_:
[----:B------:R-:W-:Y:S01]  /*0000*/  LDC R1, c[0x0][0x37c] ;  /* 0x0000df00ff017b82 */ /* 0x000fe20000000800 */
[----:B------:R-:W0:Y:S07]  /*0010*/  S2R R0, SR_TID.X ;  /* 0x0000000000007919 */ /* 0x000e2e0000002100 */
[----:B------:R-:W0:Y:S01]  /*0020*/  S2UR UR4, SR_CTAID.X ;  /* 0x00000000000479c3 */ /* 0x000e220000002500 */
[----:B------:R-:W1:Y:S07]  /*0030*/  LDCU UR5, c[0x0][0x398] ;  /* 0x00007300ff0577ac */ /* 0x000e6e0008000800 */
[----:B------:R-:W0:Y:S02]  /*0040*/  LDC R3, c[0x0][0x360] ;  /* 0x0000d800ff037b82 */ /* 0x000e240000000800 */
[----:B0-----:R-:W-:-:S05]  /*0050*/  IMAD R3, R3, UR4, R0 ;  /* 0x0000000403037c24 */ /* 0x001fca000f8e0200 */
[----:B-1----:R-:W-:-:S13]  /*0060*/  ISETP.GE.AND P0, PT, R3, UR5, PT ;  /* 0x0000000503007c0c */ /* 0x002fda000bf06270 */
[----:B------:R-:W-:Y:S05]  /*0070*/  @P0 EXIT ;  /* 0x000000000000094d */ /* 0x000fea0003800000 */
[----:B------:R-:W0:Y:S01]  /*0080*/  LDC.64 R4, c[0x0][0x390] ;  /* 0x0000e400ff047b82 */ /* 0x000e220000000a00 */
[----:B------:R-:W1:Y:S07]  /*0090*/  LDCU.64 UR6, c[0x0][0x358] ;  /* 0x00006b00ff0677ac */ /* 0x000e6e0008000a00 */
[----:B------:R-:W2:Y:S01]  /*00a0*/  LDC.64 R6, c[0x0][0x388] ;  /* 0x0000e200ff067b82 */ /* 0x000ea20000000a00 */
[----:B0-----:R-:W-:-:S06]  /*00b0*/  IMAD.WIDE R4, R3, 0x4, R4 ;  /* 0x0000000403047825 */ /* 0x001fcc00078e0204 */
[----:B-1----:R-:W3:Y:S01]  /*00c0*/  LDG.E R4, desc[UR6][R4.64] ;  /* 0x0000000604047981 */ /* 0x002ee2000c1e1900 */
[----:B--2---:R-:W-:-:S05]  /*00d0*/  IMAD.WIDE R6, R3, 0x4, R6 ;  /* 0x0000000403067825 */ /* 0x004fca00078e0206 */
[----:B------:R-:W3:Y:S01]  /*00e0*/  LDG.E R9, desc[UR6][R6.64] ;  /* 0x0000000606097981 */ /* 0x000ee2000c1e1900 */
[----:B------:R-:W0:Y:S01]  /*00f0*/  LDC.64 R2, c[0x0][0x3a0] ;  /* 0x0000e800ff027b82 */ /* 0x000e220000000a00 */
[----:B------:R-:W-:Y:S01]  /*0100*/  BSSY.RECONVERGENT B0, `(.L_x_0) ;  /* 0x00000f6000007945 */ /* 0x000fe20003800200 */
[----:B------:R-:W-:Y:S01]  /*0110*/  HFMA2 R21, -RZ, RZ, 0, 0 ;  /* 0x00000000ff157431 */ /* 0x000fe200000001ff */
[----:B---3--:R-:W-:-:S04]  /*0120*/  VIMNMX.U32 R0, PT, PT, R4, R9, !PT ;  /* 0x0000000904007248 */ /* 0x008fc80007fe0000 */
[----:B------:R-:W-:-:S13]  /*0130*/  ISETP.GT.U32.AND P0, PT, R0, 0xf423f, PT ;  /* 0x000f423f0000780c */ /* 0x000fda0003f04070 */
[----:B0-----:R-:W-:Y:S05]  /*0140*/  @P0 BRA `(.L_x_1) ;  /* 0x0000000c00c40947 */ /* 0x001fea0003800000 */
[----:B------:R-:W0:Y:S01]  /*0150*/  LDC.64 R6, c[0x0][0x380] ;  /* 0x0000e000ff067b82 */ /* 0x000e220000000a00 */
[----:B------:R-:W-:Y:S01]  /*0160*/  IMAD R5, R4, 0x12c, RZ ;  /* 0x0000012c04057824 */ /* 0x000fe200078e02ff */
[----:B------:R-:W-:Y:S01]  /*0170*/  MOV R21, RZ ;  /* 0x000000ff00157202 */ /* 0x000fe20000000f00 */
[----:B------:R-:W-:Y:S01]  /*0180*/  IMAD R9, R9, 0x12c, RZ ;  /* 0x0000012c09097824 */ /* 0x000fe200078e02ff */
[----:B------:R-:W-:Y:S01]  /*0190*/  UMOV UR4, URZ ;  /* 0x000000ff00047c82 */ /* 0x000fe20008000000 */
[----:B0-----:R-:W-:-:S04]  /*01a0*/  IMAD.WIDE.U32 R4, R5, 0x4, R6 ;  /* 0x0000000405047825 */ /* 0x001fc800078e0006 */
[----:B------:R-:W-:Y:S01]  /*01b0*/  IMAD.WIDE.U32 R6, R9, 0x4, R6 ;  /* 0x0000000409067825 */ /* 0x000fe200078e0006 */
[----:B------:R-:W-:Y:S02]  /*01c0*/  IADD3 R9, P0, PT, R4, 0x8, RZ ;  /* 0x0000000804097810 */ /* 0x000fe40007f1e0ff */
[----:B------:R-:W-:Y:S02]  /*01d0*/  IADD3 R8, P1, PT, R6, 0x8, RZ ;  /* 0x0000000806087810 */ /* 0x000fe40007f3e0ff */
[----:B------:R-:W-:Y:S02]  /*01e0*/  IADD3.X R10, PT, PT, RZ, R5, RZ, P0, !PT ;  /* 0x00000005ff0a7210 */ /* 0x000fe400007fe4ff */
[----:B------:R-:W-:-:S09]  /*01f0*/  IADD3.X R5, PT, PT, RZ, R7, RZ, P1, !PT ;  /* 0x00000007ff057210 */ /* 0x000fd20000ffe4ff */
.L_x_2:
[----:B------:R-:W-:Y:S02]  /*0200*/  MOV R6, R9 ;  /* 0x0000000900067202 */ /* 0x000fe40000000f00 */
[----:B------:R-:W-:-:S05]  /*0210*/  MOV R7, R10 ;  /* 0x0000000a00077202 */ /* 0x000fca0000000f00 */
[----:B------:R-:W2:Y:S01]  /*0220*/  LDG.E R0, desc[UR6][R6.64+-0x8] ;  /* 0xfffff80606007981 */ /* 0x000ea2000c1e1900 */
[----:B------:R-:W-:Y:S01]  /*0230*/  MOV R4, R8 ;  /* 0x0000000800047202 */ /* 0x000fe20000000f00 */
[----:B--2---:R-:W-:-:S04]  /*0240*/  FADD R9, -R0, 1 ;  /* 0x3f80000000097421 */ /* 0x004fc80000000100 */
[----:B------:R-:W-:-:S05]  /*0250*/  FFMA R11, R9, 0.0099999997764825820923, R0 ;  /* 0x3c23d70a090b7823 */ /* 0x000fca0000000000 */
[----:B------:R0:W-:Y:S04]  /*0260*/  STG.E desc[UR6][R6.64+-0x8], R11 ;  /* 0xfffff80b06007986 */ /* 0x0001e8000c101906 */
[----:B------:R-:W2:Y:S02]  /*0270*/  LDG.E R0, desc[UR6][R4.64+-0x8] ;  /* 0xfffff80604007981 */ /* 0x000ea4000c1e1900 */
[----:B--2---:R-:W-:-:S05]  /*0280*/  FFMA R9, R9, 0.0099999997764825820923, R0 ;  /* 0x3c23d70a09097823 */ /* 0x004fca0000000000 */
[----:B------:R1:W-:Y:S04]  /*0290*/  STG.E desc[UR6][R4.64+-0x8], R9 ;  /* 0xfffff80904007986 */ /* 0x0003e8000c101906 */
[----:B------:R-:W2:Y:S04]  /*02a0*/  LDG.E R0, desc[UR6][R6.64+-0x4] ;  /* 0xfffffc0606007981 */ /* 0x000ea8000c1e1900 */
[----:B------:R-:W3:Y:S01]  /*02b0*/  LDG.E R23, desc[UR6][R6.64+-0x8] ;  /* 0xfffff80606177981 */ /* 0x000ee2000c1e1900 */
[----:B--2---:R-:W-:-:S04]  /*02c0*/  FADD R13, -R0, 1 ;  /* 0x3f800000000d7421 */ /* 0x004fc80000000100 */
[----:B------:R-:W-:-:S05]  /*02d0*/  FFMA R15, R13, 0.0099999997764825820923, R0 ;  /* 0x3c23d70a0d0f7823 */ /* 0x000fca0000000000 */
[----:B------:R2:W-:Y:S04]  /*02e0*/  STG.E desc[UR6][R6.64+-0x4], R15 ;  /* 0xfffffc0f06007986 */ /* 0x0005e8000c101906 */
[----:B------:R-:W4:Y:S02]  /*02f0*/  LDG.E R0, desc[UR6][R4.64+-0x4] ;  /* 0xfffffc0604007981 */ /* 0x000f24000c1e1900 */
[----:B----4-:R-:W-:-:S05]  /*0300*/  FFMA R13, R13, 0.0099999997764825820923, R0 ;  /* 0x3c23d70a0d0d7823 */ /* 0x010fca0000000000 */
[----:B------:R4:W-:Y:S04]  /*0310*/  STG.E desc[UR6][R4.64+-0x4], R13 ;  /* 0xfffffc0d04007986 */ /* 0x0009e8000c101906 */
[----:B------:R-:W0:Y:S04]  /*0320*/  LDG.E R0, desc[UR6][R6.64] ;  /* 0x0000000606007981 */ /* 0x000e28000c1e1900 */
[----:B------:R-:W5:Y:S01]  /*0330*/  LDG.E R22, desc[UR6][R6.64+-0x4] ;  /* 0xfffffc0606167981 */ /* 0x000f62000c1e1900 */
[----:B0-----:R-:W-:-:S04]  /*0340*/  FADD R11, -R0, 1 ;  /* 0x3f800000000b7421 */ /* 0x001fc80000000100 */
[----:B-1----:R-:W-:-:S05]  /*0350*/  FFMA R9, R11, 0.0099999997764825820923, R0 ;  /* 0x3c23d70a0b097823 */ /* 0x002fca0000000000 */
[----:B------:R0:W-:Y:S04]  /*0360*/  STG.E desc[UR6][R6.64], R9 ;  /* 0x0000000906007986 */ /* 0x0001e8000c101906 */
[----:B------:R-:W3:Y:S02]  /*0370*/  LDG.E R0, desc[UR6][R4.64] ;  /* 0x0000000604007981 */ /* 0x000ee4000c1e1900 */
[----:B---3--:R-:W-:-:S05]  /*0380*/  FFMA R11, R11, 0.0099999997764825820923, R0 ;  /* 0x3c23d70a0b0b7823 */ /* 0x008fca0000000000 */
[----:B------:R1:W-:Y:S04]  /*0390*/  STG.E desc[UR6][R4.64], R11 ;  /* 0x0000000b04007986 */ /* 0x0003e8000c101906 */
[----:B------:R-:W2:Y:S04]  /*03a0*/  LDG.E R0, desc[UR6][R6.64+0x4] ;  /* 0x0000040606007981 */ /* 0x000ea8000c1e1900 */
[----:B------:R-:W3:Y:S01]  /*03b0*/  LDG.E R20, desc[UR6][R6.64] ;  /* 0x0000000606147981 */ /* 0x000ee2000c1e1900 */
[----:B--2---:R-:W-:-:S04]  /*03c0*/  FADD R15, -R0, 1 ;  /* 0x3f800000000f7421 */ /* 0x004fc80000000100 */
[----:B----4-:R-:W-:-:S05]  /*03d0*/  FFMA R13, R15, 0.0099999997764825820923, R0 ;  /* 0x3c23d70a0f0d7823 */ /* 0x010fca0000000000 */
[----:B------:R2:W-:Y:S04]  /*03e0*/  STG.E desc[UR6][R6.64+0x4], R13 ;  /* 0x0000040d06007986 */ /* 0x0005e8000c101906 */
[----:B------:R-:W4:Y:S02]  /*03f0*/  LDG.E R0, desc[UR6][R4.64+0x4] ;  /* 0x0000040604007981 */ /* 0x000f24000c1e1900 */
[----:B----4-:R-:W-:-:S05]  /*0400*/  FFMA R15, R15, 0.0099999997764825820923, R0 ;  /* 0x3c23d70a0f0f7823 */ /* 0x010fca0000000000 */
[----:B------:R4:W-:Y:S04]  /*0410*/  STG.E desc[UR6][R4.64+0x4], R15 ;  /* 0x0000040f04007986 */ /* 0x0009e8000c101906 */
[----:B------:R-:W0:Y:S02]  /*0420*/  LDG.E R0, desc[UR6][R6.64+0x8] ;  /* 0x0000080606007981 */ /* 0x000e24000c1e1900 */
[----:B0-----:R-:W-:-:S04]  /*0430*/  FADD R9, -R0, 1 ;  /* 0x3f80000000097421 */ /* 0x001fc80000000100 */
[----:B-1----:R-:W-:-:S05]  /*0440*/  FFMA R11, R9, 0.0099999997764825820923, R0 ;  /* 0x3c23d70a090b7823 */ /* 0x002fca0000000000 */
[----:B------:R0:W-:Y:S04]  /*0450*/  STG.E desc[UR6][R6.64+0x8], R11 ;  /* 0x0000080b06007986 */ /* 0x0001e8000c101906 */
[----:B------:R-:W5:Y:S02]  /*0460*/  LDG.E R0, desc[UR6][R4.64+0x8] ;  /* 0x0000080604007981 */ /* 0x000f64000c1e1900 */
[----:B-----5:R-:W-:Y:S02]  /*0470*/  FFMA R9, R9, 0.0099999997764825820923, R0 ;  /* 0x3c23d70a09097823 */ /* 0x020fe40000000000 */
[----:B------:R-:W5:Y:S04]  /*0480*/  LDG.E R0, desc[UR6][R6.64+0x4] ;  /* 0x0000040606007981 */ /* 0x000f68000c1e1900 */
[----:B------:R1:W-:Y:S04]  /*0490*/  STG.E desc[UR6][R4.64+0x8], R9 ;  /* 0x0000080904007986 */ /* 0x0003e8000c101906 */
[----:B------:R-:W2:Y:S04]  /*04a0*/  LDG.E R8, desc[UR6][R6.64+0xc] ;  /* 0x00000c0606087981 */ /* 0x000ea8000c1e1900 */
[----:B------:R-:W5:Y:S01]  /*04b0*/  LDG.E R19, desc[UR6][R6.64+0x8] ;  /* 0x0000080606137981 */ /* 0x000f62000c1e1900 */
[----:B--2---:R-:W-:-:S04]  /*04c0*/  FADD R13, -R8, 1 ;  /* 0x3f800000080d7421 */ /* 0x004fc80000000100 */
[----:B----4-:R-:W-:-:S05]  /*04d0*/  FFMA R15, R13, 0.0099999997764825820923, R8 ;  /* 0x3c23d70a0d0f7823 */ /* 0x010fca0000000008 */
        /* <DEDUP_REMOVED lines=16> */
[----:B------:R-:W-:Y:S04]  /*05e0*/  STG.E desc[UR6][R6.64+0x14], R13 ;  /* 0x0000140d06007986 */ /* 0x000fe8000c101906 */
[----:B------:R-:W2:Y:S02]  /*05f0*/  LDG.E R8, desc[UR6][R4.64+0x14] ;  /* 0x0000140604087981 */ /* 0x000ea4000c1e1900 */
[----:B--2---:R-:W-:-:S05]  /*0600*/  FFMA R15, R15, 0.0099999997764825820923, R8 ;  /* 0x3c23d70a0f0f7823 */ /* 0x004fca0000000008 */
[----:B------:R2:W-:Y:S04]  /*0610*/  STG.E desc[UR6][R4.64+0x14], R15 ;  /* 0x0000140f04007986 */ /* 0x0005e8000c101906 */
[----:B------:R-:W0:Y:S04]  /*0620*/  LDG.E R8, desc[UR6][R6.64+0x18] ;  /* 0x0000180606087981 */ /* 0x000e28000c1e1900 */
[----:B------:R-:W4:Y:S01]  /*0630*/  LDG.E R16, desc[UR6][R6.64+0x14] ;  /* 0x0000140606107981 */ /* 0x000f22000c1e1900 */
[----:B0-----:R-:W-:-:S04]  /*0640*/  FADD R9, -R8, 1 ;  /* 0x3f80000008097421 */ /* 0x001fc80000000100 */
[----:B-1----:R-:W-:-:S05]  /*0650*/  FFMA R11, R9, 0.0099999997764825820923, R8 ;  /* 0x3c23d70a090b7823 */ /* 0x002fca0000000008 */
[----:B------:R0:W-:Y:S04]  /*0660*/  STG.E desc[UR6][R6.64+0x18], R11 ;  /* 0x0000180b06007986 */ /* 0x0001e8000c101906 */
[----:B------:R-:W5:Y:S02]  /*0670*/  LDG.E R8, desc[UR6][R4.64+0x18] ;  /* 0x0000180604087981 */ /* 0x000f64000c1e1900 */
[----:B-----5:R-:W-:-:S05]  /*0680*/  FFMA R9, R9, 0.0099999997764825820923, R8 ;  /* 0x3c23d70a09097823 */ /* 0x020fca0000000008 */
[----:B------:R1:W-:Y:S04]  /*0690*/  STG.E desc[UR6][R4.64+0x18], R9 ;  /* 0x0000180904007986 */ /* 0x0003e8000c101906 */
[----:B------:R-:W5:Y:S04]  /*06a0*/  LDG.E R8, desc[UR6][R6.64+0x1c] ;  /* 0x00001c0606087981 */ /* 0x000f68000c1e1900 */
[----:B--2---:R-:W2:Y:S01]  /*06b0*/  LDG.E R15, desc[UR6][R6.64+0x18] ;  /* 0x00001806060f7981 */ /* 0x004ea2000c1e1900 */
[----:B-----5:R-:W-:-:S04]  /*06c0*/  FADD R13, -R8, 1 ;  /* 0x3f800000080d7421 */ /* 0x020fc80000000100 */
[----:B------:R-:W-:-:S05]  /*06d0*/  FFMA R25, R13, 0.0099999997764825820923, R8 ;  /* 0x3c23d70a0d197823 */ /* 0x000fca0000000008 */
[----:B------:R-:W-:Y:S04]  /*06e0*/  STG.E desc[UR6][R6.64+0x1c], R25 ;  /* 0x00001c1906007986 */ /* 0x000fe8000c101906 */
[----:B------:R-:W5:Y:S02]  /*06f0*/  LDG.E R8, desc[UR6][R4.64+0x1c] ;  /* 0x00001c0604087981 */ /* 0x000f64000c1e1900 */
[----:B-----5:R-:W-:-:S05]  /*0700*/  FFMA R13, R13, 0.0099999997764825820923, R8 ;  /* 0x3c23d70a0d0d7823 */ /* 0x020fca0000000008 */
[----:B------:R5:W-:Y:S04]  /*0710*/  STG.E desc[UR6][R4.64+0x1c], R13 ;  /* 0x00001c0d04007986 */ /* 0x000be8000c101906 */
[----:B------:R-:W0:Y:S04]  /*0720*/  LDG.E R8, desc[UR6][R6.64+0x20] ;  /* 0x0000200606087981 */ /* 0x000e28000c1e1900 */
[----:B------:R-:W2:Y:S01]  /*0730*/  LDG.E R14, desc[UR6][R6.64+0x1c] ;  /* 0x00001c06060e7981 */ /* 0x000ea2000c1e1900 */
[----:B0-----:R-:W-:-:S04]  /*0740*/  FADD R11, -R8, 1 ;  /* 0x3f800000080b7421 */ /* 0x001fc80000000100 */
[----:B-1----:R-:W-:-:S05]  /*0750*/  FFMA R9, R11, 0.0099999997764825820923, R8 ;  /* 0x3c23d70a0b097823 */ /* 0x002fca0000000008 */
[----:B------:R0:W-:Y:S04]  /*0760*/  STG.E desc[UR6][R6.64+0x20], R9 ;  /* 0x0000200906007986 */ /* 0x0001e8000c101906 */
[----:B------:R-:W3:Y:S02]  /*0770*/  LDG.E R8, desc[UR6][R4.64+0x20] ;  /* 0x0000200604087981 */ /* 0x000ee4000c1e1900 */
[----:B---3--:R-:W-:-:S05]  /*0780*/  FFMA R11, R11, 0.0099999997764825820923, R8 ;  /* 0x3c23d70a0b0b7823 */ /* 0x008fca0000000008 */
[----:B------:R1:W-:Y:S04]  /*0790*/  STG.E desc[UR6][R4.64+0x20], R11 ;  /* 0x0000200b04007986 */ /* 0x0003e8000c101906 */
[----:B------:R-:W3:Y:S04]  /*07a0*/  LDG.E R8, desc[UR6][R6.64+0x24] ;  /* 0x0000240606087981 */ /* 0x000ee8000c1e1900 */
[----:B-----5:R-:W5:Y:S01]  /*07b0*/  LDG.E R13, desc[UR6][R6.64+0x20] ;  /* 0x00002006060d7981 */ /* 0x020f62000c1e1900 */
[----:B---3--:R-:W-:-:S04]  /*07c0*/  FADD R25, -R8, 1 ;  /* 0x3f80000008197421 */ /* 0x008fc80000000100 */
[----:B------:R-:W-:-:S05]  /*07d0*/  FFMA R27, R25, 0.0099999997764825820923, R8 ;  /* 0x3c23d70a191b7823 */ /* 0x000fca0000000008 */
[----:B------:R-:W-:Y:S04]  /*07e0*/  STG.E desc[UR6][R6.64+0x24], R27 ;  /* 0x0000241b06007986 */ /* 0x000fe8000c101906 */
[----:B------:R-:W3:Y:S02]  /*07f0*/  LDG.E R8, desc[UR6][R4.64+0x24] ;  /* 0x0000240604087981 */ /* 0x000ee4000c1e1900 */
[----:B---3--:R-:W-:-:S05]  /*0800*/  FFMA R25, R25, 0.0099999997764825820923, R8 ;  /* 0x3c23d70a19197823 */ /* 0x008fca0000000008 */
[----:B------:R-:W-:Y:S04]  /*0810*/  STG.E desc[UR6][R4.64+0x24], R25 ;  /* 0x0000241904007986 */ /* 0x000fe8000c101906 */
[----:B------:R-:W0:Y:S04]  /*0820*/  LDG.E R8, desc[UR6][R6.64+0x28] ;  /* 0x0000280606087981 */ /* 0x000e28000c1e1900 */
[----:B------:R-:W3:Y:S01]  /*0830*/  LDG.E R12, desc[UR6][R6.64+0x24] ;  /* 0x00002406060c7981 */ /* 0x000ee2000c1e1900 */
[----:B0-----:R-:W-:-:S04]  /*0840*/  FADD R9, -R8, 1 ;  /* 0x3f80000008097421 */ /* 0x001fc80000000100 */
[----:B-1----:R-:W-:-:S05]  /*0850*/  FFMA R11, R9, 0.0099999997764825820923, R8 ;  /* 0x3c23d70a090b7823 */ /* 0x002fca0000000008 */
[----:B------:R0:W-:Y:S04]  /*0860*/  STG.E desc[UR6][R6.64+0x28], R11 ;  /* 0x0000280b06007986 */ /* 0x0001e8000c101906 */
[----:B------:R-:W4:Y:S02]  /*0870*/  LDG.E R8, desc[UR6][R4.64+0x28] ;  /* 0x0000280604087981 */ /* 0x000f24000c1e1900 */
[----:B----4-:R-:W-:-:S05]  /*0880*/  FFMA R9, R9, 0.0099999997764825820923, R8 ;  /* 0x3c23d70a09097823 */ /* 0x010fca0000000008 */
[----:B------:R1:W-:Y:S04]  /*0890*/  STG.E desc[UR6][R4.64+0x28], R9 ;  /* 0x0000280904007986 */ /* 0x0003e8000c101906 */
[----:B------:R-:W4:Y:S04]  /*08a0*/  LDG.E R8, desc[UR6][R6.64+0x2c] ;  /* 0x00002c0606087981 */ /* 0x000f28000c1e1900 */
[----:B0-----:R-:W3:Y:S01]  /*08b0*/  LDG.E R11, desc[UR6][R6.64+0x28] ;  /* 0x00002806060b7981 */ /* 0x001ee2000c1e1900 */
[----:B----4-:R-:W-:-:S04]  /*08c0*/  FADD R27, -R8, 1 ;  /* 0x3f800000081b7421 */ /* 0x010fc80000000100 */
[----:B------:R-:W-:-:S05]  /*08d0*/  FFMA R25, R27, 0.0099999997764825820923, R8 ;  /* 0x3c23d70a1b197823 */ /* 0x000fca0000000008 */
[----:B------:R-:W-:Y:S04]  /*08e0*/  STG.E desc[UR6][R6.64+0x2c], R25 ;  /* 0x00002c1906007986 */ /* 0x000fe8000c101906 */
[----:B------:R-:W4:Y:S02]  /*08f0*/  LDG.E R8, desc[UR6][R4.64+0x2c] ;  /* 0x00002c0604087981 */ /* 0x000f24000c1e1900 */
[----:B----4-:R-:W-:-:S05]  /*0900*/  FFMA R27, R27, 0.0099999997764825820923, R8 ;  /* 0x3c23d70a1b1b7823 */ /* 0x010fca0000000008 */
[----:B------:R-:W-:Y:S04]  /*0910*/  STG.E desc[UR6][R4.64+0x2c], R27 ;  /* 0x00002c1b04007986 */ /* 0x000fe8000c101906 */
[----:B------:R-:W4:Y:S04]  /*0920*/  LDG.E R8, desc[UR6][R6.64+0x30] ;  /* 0x0000300606087981 */ /* 0x000f28000c1e1900 */
[----:B------:R-:W3:Y:S01]  /*0930*/  LDG.E R10, desc[UR6][R6.64+0x2c] ;  /* 0x00002c06060a7981 */ /* 0x000ee2000c1e1900 */
[----:B----4-:R-:W-:-:S04]  /*0940*/  FADD R29, -R8, 1 ;  /* 0x3f800000081d7421 */ /* 0x010fc80000000100 */
[----:B-1----:R-:W-:-:S05]  /*0950*/  FFMA R9, R29, 0.0099999997764825820923, R8 ;  /* 0x3c23d70a1d097823 */ /* 0x002fca0000000008 */
[----:B------:R0:W-:Y:S04]  /*0960*/  STG.E desc[UR6][R6.64+0x30], R9 ;  /* 0x0000300906007986 */ /* 0x0001e8000c101906 */
[----:B------:R-:W4:Y:S02]  /*0970*/  LDG.E R8, desc[UR6][R4.64+0x30] ;  /* 0x0000300604087981 */ /* 0x000f24000c1e1900 */
[----:B----4-:R-:W-:-:S05]  /*0980*/  FFMA R29, R29, 0.0099999997764825820923, R8 ;  /* 0x3c23d70a1d1d7823 */ /* 0x010fca0000000008 */
[----:B------:R-:W-:Y:S04]  /*0990*/  STG.E desc[UR6][R4.64+0x30], R29 ;  /* 0x0000301d04007986 */ /* 0x000fe8000c101906 */
[----:B------:R-:W4:Y:S04]  /*09a0*/  LDG.E R8, desc[UR6][R6.64+0x34] ;  /* 0x0000340606087981 */ /* 0x000f28000c1e1900 */
[----:B0-----:R-:W3:Y:S01]  /*09b0*/  LDG.E R9, desc[UR6][R6.64+0x30] ;  /* 0x0000300606097981 */ /* 0x001ee2000c1e1900 */
[----:B----4-:R-:W-:-:S04]  /*09c0*/  FADD R25, -R8, 1 ;  /* 0x3f80000008197421 */ /* 0x010fc80000000100 */
[----:B------:R-:W-:-:S05]  /*09d0*/  FFMA R24, R25, 0.0099999997764825820923, R8 ;  /* 0x3c23d70a19187823 */ /* 0x000fca0000000008 */
[----:B------:R0:W-:Y:S04]  /*09e0*/  STG.E desc[UR6][R6.64+0x34], R24 ;  /* 0x0000341806007986 */ /* 0x0001e8000c101906 */
[----:B------:R-:W4:Y:S02]  /*09f0*/  LDG.E R8, desc[UR6][R4.64+0x34] ;  /* 0x0000340604087981 */ /* 0x000f24000c1e1900 */
[----:B----4-:R-:W-:-:S05]  /*0a00*/  FFMA R26, R25, 0.0099999997764825820923, R8 ;  /* 0x3c23d70a191a7823 */ /* 0x010fca0000000008 */
[----:B------:R1:W-:Y:S04]  /*0a10*/  STG.E desc[UR6][R4.64+0x34], R26 ;  /* 0x0000341a04007986 */ /* 0x0003e8000c101906 */
[----:B------:R-:W4:Y:S02]  /*0a20*/  LDG.E R8, desc[UR6][R6.64+0x38] ;  /* 0x0000380606087981 */ /* 0x000f24000c1e1900 */
[----:B----4-:R-:W-:-:S04]  /*0a30*/  FADD R25, -R8, 1 ;  /* 0x3f80000008197421 */ /* 0x010fc80000000100 */
[----:B------:R-:W-:-:S05]  /*0a40*/  FFMA R27, R25, 0.0099999997764825820923, R8 ;  /* 0x3c23d70a191b7823 */ /* 0x000fca0000000008 */
[----:B------:R-:W-:Y:S04]  /*0a50*/  STG.E desc[UR6][R6.64+0x38], R27 ;  /* 0x0000381b06007986 */ /* 0x000fe8000c101906 */
[----:B------:R-:W4:Y:S02]  /*0a60*/  LDG.E R8, desc[UR6][R4.64+0x38] ;  /* 0x0000380604087981 */ /* 0x000f24000c1e1900 */
[----:B----4-:R-:W-:Y:S02]  /*0a70*/  FFMA R25, R25, 0.0099999997764825820923, R8 ;  /* 0x3c23d70a19197823 */ /* 0x010fe40000000008 */
[----:B------:R-:W4:Y:S04]  /*0a80*/  LDG.E R8, desc[UR6][R6.64+0x34] ;  /* 0x0000340606087981 */ /* 0x000f28000c1e1900 */
[----:B------:R2:W-:Y:S04]  /*0a90*/  STG.E desc[UR6][R4.64+0x38], R25 ;  /* 0x0000381904007986 */ /* 0x0005e8000c101906 */
[----:B0-----:R-:W5:Y:S02]  /*0aa0*/  LDG.E R24, desc[UR6][R6.64+0x3c] ;  /* 0x00003c0606187981 */ /* 0x001f64000c1e1900 */
[----:B-----5:R-:W-:-:S04]  /*0ab0*/  FADD R29, -R24, 1 ;  /* 0x3f800000181d7421 */ /* 0x020fc80000000100 */
[----:B------:R-:W-:-:S05]  /*0ac0*/  FFMA R24, R29, 0.0099999997764825820923, R24 ;  /* 0x3c23d70a1d187823 */ /* 0x000fca0000000018 */
[----:B------:R0:W-:Y:S04]  /*0ad0*/  STG.E desc[UR6][R6.64+0x3c], R24 ;  /* 0x00003c1806007986 */ /* 0x0001e8000c101906 */
[----:B-1----:R-:W5:Y:S01]  /*0ae0*/  LDG.E R26, desc[UR6][R4.64+0x3c] ;  /* 0x00003c06041a7981 */ /* 0x002f62000c1e1900 */
[----:B------:R-:W-:-:S04]  /*0af0*/  FADD R28, R23, -1 ;  /* 0xbf800000171c7421 */ /* 0x000fc80000000000 */
[----:B------:R-:W-:-:S04]  /*0b00*/  FMUL R23, R28, 0.050000000745058059692 ;  /* 0x3d4ccccd1c177820 */ /* 0x000fc80000400000 */
[----:B------:R-:W-:Y:S02]  /*0b10*/  FFMA R23, R28, R23, R21 ;  /* 0x000000171c177223 */ /* 0x000fe40000000015 */
[----:B------:R-:W4:Y:S01]  /*0b20*/  LDG.E R21, desc[UR6][R6.64+0x38] ;  /* 0x0000380606157981 */ /* 0x000f22000c1e1900 */
[----:B-----5:R-:W-:-:S05]  /*0b30*/  FFMA R29, R29, 0.0099999997764825820923, R26 ;  /* 0x3c23d70a1d1d7823 */ /* 0x020fca000000001a */
[----:B------:R1:W-:Y:S04]  /*0b40*/  STG.E desc[UR6][R4.64+0x3c], R29 ;  /* 0x00003c1d04007986 */ /* 0x0003e8000c101906 */
[----:B--2---:R-:W2:Y:S02]  /*0b50*/  LDG.E R25, desc[UR6][R6.64+0x40] ;  /* 0x0000400606197981 */ /* 0x004ea4000c1e1900 */
[----:B--2---:R-:W-:-:S04]  /*0b60*/  FADD R26, -R25, 1 ;  /* 0x3f800000191a7421 */ /* 0x004fc80000000100 */
[----:B------:R-:W-:-:S05]  /*0b70*/  FFMA R25, R26, 0.0099999997764825820923, R25 ;  /* 0x3c23d70a1a197823 */ /* 0x000fca0000000019 */
[----:B------:R2:W-:Y:S04]  /*0b80*/  STG.E desc[UR6][R6.64+0x40], R25 ;  /* 0x0000401906007986 */ /* 0x0005e8000c101906 */
[----:B------:R-:W5:Y:S01]  /*0b90*/  LDG.E R27, desc[UR6][R4.64+0x40] ;  /* 0x00004006041b7981 */ /* 0x000f62000c1e1900 */
[----:B------:R-:W-:-:S04]  /*0ba0*/  FADD R22, R22, -1 ;  /* 0xbf80000016167421 */ /* 0x000fc80000000000 */
[----:B0-----:R-:W-:-:S04]  /*0bb0*/  FMUL R24, R22, 0.050000000745058059692 ;  /* 0x3d4ccccd16187820 */ /* 0x001fc80000400000 */
[----:B------:R-:W-:Y:S02]  /*0bc0*/  FFMA R24, R22, R24, R23 ;  /* 0x0000001816187223 */ /* 0x000fe40000000017 */
[----:B------:R-:W4:Y:S01]  /*0bd0*/  LDG.E R23, desc[UR6][R6.64+0x3c] ;  /* 0x00003c0606177981 */ /* 0x000f22000c1e1900 */
[----:B-----5:R-:W-:-:S05]  /*0be0*/  FFMA R27, R26, 0.0099999997764825820923, R27 ;  /* 0x3c23d70a1a1b7823 */ /* 0x020fca000000001b */
[----:B------:R0:W-:Y:S04]  /*0bf0*/  STG.E desc[UR6][R4.64+0x40], R27 ;  /* 0x0000401b04007986 */ /* 0x0001e8000c101906 */
[----:B-1----:R-:W5:Y:S02]  /*0c00*/  LDG.E R29, desc[UR6][R6.64+0x44] ;  /* 0x00004406061d7981 */ /* 0x002f64000c1e1900 */
[----:B-----5:R-:W-:-:S04]  /*0c10*/  FADD R22, -R29, 1 ;  /* 0x3f8000001d167421 */ /* 0x020fc80000000100 */
[----:B------:R-:W-:-:S05]  /*0c20*/  FFMA R29, R22, 0.0099999997764825820923, R29 ;  /* 0x3c23d70a161d7823 */ /* 0x000fca000000001d */
[----:B------:R-:W-:Y:S04]  /*0c30*/  STG.E desc[UR6][R6.64+0x44], R29 ;  /* 0x0000441d06007986 */ /* 0x000fe8000c101906 */
[----:B--2---:R-:W2:Y:S01]  /*0c40*/  LDG.E R25, desc[UR6][R4.64+0x44] ;  /* 0x0000440604197981 */ /* 0x004ea2000c1e1900 */
[----:B------:R-:W-:-:S04]  /*0c50*/  FADD R20, R20, -1 ;  /* 0xbf80000014147421 */ /* 0x000fc80000000000 */
[----:B------:R-:W-:-:S04]  /*0c60*/  FMUL R26, R20, 0.050000000745058059692 ;  /* 0x3d4ccccd141a7820 */ /* 0x000fc80000400000 */
[----:B------:R-:W-:Y:S02]  /*0c70*/  FFMA R24, R20, R26, R24 ;  /* 0x0000001a14187223 */ /* 0x000fe40000000018 */
[----:B------:R-:W5:Y:S01]  /*0c80*/  LDG.E R20, desc[UR6][R6.64+0x40] ;  /* 0x0000400606147981 */ /* 0x000f62000c1e1900 */
[----:B0-----:R-:W-:Y:S01]  /*0c90*/  FADD R27, R0, -1 ;  /* 0xbf800000001b7421 */ /* 0x001fe20000000000 */
[----:B------:R-:W-:-:S03]  /*0ca0*/  FADD R19, R19, -1 ;  /* 0xbf80000013137421 */ /* 0x000fc60000000000 */
[----:B------:R-:W-:-:S04]  /*0cb0*/  FMUL R0, R27, 0.050000000745058059692 ;  /* 0x3d4ccccd1b007820 */ /* 0x000fc80000400000 */
[----:B------:R-:W-:Y:S01]  /*0cc0*/  FFMA R0, R27, R0, R24 ;  /* 0x000000001b007223 */ /* 0x000fe20000000018 */
[----:B------:R-:W-:Y:S01]  /*0cd0*/  FMUL R24, R19, 0.050000000745058059692 ;  /* 0x3d4ccccd13187820 */ /* 0x000fe20000400000 */
[----:B------:R-:W-:Y:S01]  /*0ce0*/  FADD R27, R18, -1 ;  /* 0xbf800000121b7421 */ /* 0x000fe20000000000 */
[----:B------:R-:W-:Y:S02]  /*0cf0*/  FADD R17, R17, -1 ;  /* 0xbf80000011117421 */ /* 0x000fe40000000000 */
[----:B------:R-:W-:Y:S01]  /*0d00*/  FFMA R0, R19, R24, R0 ;  /* 0x0000001813007223 */ /* 0x000fe20000000000 */
[----:B------:R-:W-:Y:S01]  /*0d10*/  FMUL R18, R27, 0.050000000745058059692 ;  /* 0x3d4ccccd1b127820 */ /* 0x000fe20000400000 */
[----:B------:R-:W-:-:S03]  /*0d20*/  FADD R19, R16, -1 ;  /* 0xbf80000010137421 */ /* 0x000fc60000000000 */
[----:B------:R-:W-:Y:S01]  /*0d30*/  FFMA R0, R27, R18, R0 ;  /* 0x000000121b007223 */ /* 0x000fe20000000000 */
[----:B------:R-:W-:Y:S01]  /*0d40*/  FMUL R18, R17, 0.050000000745058059692 ;  /* 0x3d4ccccd11127820 */ /* 0x000fe20000400000 */
[----:B------:R-:W-:Y:S01]  /*0d50*/  FMUL R16, R19, 0.050000000745058059692 ;  /* 0x3d4ccccd13107820 */ /* 0x000fe20000400000 */
[----:B------:R-:W-:Y:S02]  /*0d60*/  FADD R15, R15, -1 ;  /* 0xbf8000000f0f7421 */ /* 0x000fe40000000000 */
[----:B------:R-:W-:Y:S01]  /*0d70*/  FFMA R0, R17, R18, R0 ;  /* 0x0000001211007223 */ /* 0x000fe20000000000 */
[----:B------:R-:W-:-:S03]  /*0d80*/  FADD R17, R14, -1 ;  /* 0xbf8000000e117421 */ /* 0x000fc60000000000 */
[----:B------:R-:W-:Y:S01]  /*0d90*/  FFMA R0, R19, R16, R0 ;  /* 0x0000001013007223 */ /* 0x000fe20000000000 */
[----:B------:R-:W-:Y:S01]  /*0da0*/  FMUL R16, R15, 0.050000000745058059692 ;  /* 0x3d4ccccd0f107820 */ /* 0x000fe20000400000 */
[----:B--2---:R-:W-:-:S05]  /*0db0*/  FFMA R25, R22, 0.0099999997764825820923, R25 ;  /* 0x3c23d70a16197823 */ /* 0x004fca0000000019 */
[----:B------:R0:W-:Y:S04]  /*0dc0*/  STG.E desc[UR6][R4.64+0x44], R25 ;  /* 0x0000441904007986 */ /* 0x0001e8000c101906 */
[----:B------:R-:W2:Y:S01]  /*0dd0*/  LDG.E R22, desc[UR6][R6.64+0x44] ;  /* 0x0000440606167981 */ /* 0x000ea2000c1e1900 */
[----:B------:R-:W-:Y:S01]  /*0de0*/  FFMA R0, R15, R16, R0 ;  /* 0x000000100f007223 */ /* 0x000fe20000000000 */
[----:B------:R-:W-:Y:S01]  /*0df0*/  FMUL R14, R17, 0.050000000745058059692 ;  /* 0x3d4ccccd110e7820 */ /* 0x000fe20000400000 */
[----:B------:R-:W-:Y:S01]  /*0e00*/  FADD R13, R13, -1 ;  /* 0xbf8000000d0d7421 */ /* 0x000fe20000000000 */
[----:B---3--:R-:W-:Y:S02]  /*0e10*/  FADD R15, R12, -1 ;  /* 0xbf8000000c0f7421 */ /* 0x008fe40000000000 */
[----:B------:R-:W-:Y:S01]  /*0e20*/  FFMA R0, R17, R14, R0 ;  /* 0x0000000e11007223 */ /* 0x000fe20000000000 */
[----:B------:R-:W-:Y:S01]  /*0e30*/  FMUL R14, R13, 0.050000000745058059692 ;  /* 0x3d4ccccd0d0e7820 */ /* 0x000fe20000400000 */
[----:B------:R-:W-:Y:S01]  /*0e40*/  FMUL R12, R15, 0.050000000745058059692 ;  /* 0x3d4ccccd0f0c7820 */ /* 0x000fe20000400000 */
[----:B------:R-:W-:-:S02]  /*0e50*/  FADD R11, R11, -1 ;  /* 0xbf8000000b0b7421 */ /* 0x000fc40000000000 */
[----:B------:R-:W-:Y:S01]  /*0e60*/  FFMA R0, R13, R14, R0 ;  /* 0x0000000e0d007223 */ /* 0x000fe20000000000 */
[----:B------:R-:W-:-:S03]  /*0e70*/  FADD R13, R10, -1 ;  /* 0xbf8000000a0d7421 */ /* 0x000fc60000000000 */
[----:B------:R-:W-:Y:S01]  /*0e80*/  FFMA R0, R15, R12, R0 ;  /* 0x0000000c0f007223 */ /* 0x000fe20000000000 */
[----:B------:R-:W-:Y:S01]  /*0e90*/  FMUL R12, R11, 0.050000000745058059692 ;  /* 0x3d4ccccd0b0c7820 */ /* 0x000fe20000400000 */
[----:B------:R-:W-:Y:S01]  /*0ea0*/  FMUL R10, R13, 0.050000000745058059692 ;  /* 0x3d4ccccd0d0a7820 */ /* 0x000fe20000400000 */
[----:B------:R-:W-:Y:S02]  /*0eb0*/  FADD R9, R9, -1 ;  /* 0xbf80000009097421 */ /* 0x000fe40000000000 */
[----:B------:R-:W-:Y:S01]  /*0ec0*/  FFMA R0, R11, R12, R0 ;  /* 0x0000000c0b007223 */ /* 0x000fe20000000000 */
[----:B----4-:R-:W-:-:S03]  /*0ed0*/  FADD R11, R8, -1 ;  /* 0xbf800000080b7421 */ /* 0x010fc60000000000 */
[----:B------:R-:W-:Y:S01]  /*0ee0*/  FFMA R0, R13, R10, R0 ;  /* 0x0000000a0d007223 */ /* 0x000fe20000000000 */
[----:B------:R-:W-:Y:S01]  /*0ef0*/  FMUL R10, R9, 0.050000000745058059692 ;  /* 0x3d4ccccd090a7820 */ /* 0x000fe20000400000 */
[----:B------:R-:W-:Y:S01]  /*0f00*/  FMUL R8, R11, 0.050000000745058059692 ;  /* 0x3d4ccccd0b087820 */ /* 0x000fe20000400000 */
[----:B------:R-:W-:Y:S02]  /*0f10*/  FADD R21, R21, -1 ;  /* 0xbf80000015157421 */ /* 0x000fe40000000000 */
[----:B------:R-:W-:Y:S01]  /*0f20*/  FFMA R0, R9, R10, R0 ;  /* 0x0000000a09007223 */ /* 0x000fe20000000000 */
[----:B------:R-:W-:-:S03]  /*0f30*/  FADD R23, R23, -1 ;  /* 0xbf80000017177421 */ /* 0x000fc60000000000 */
[----:B------:R-:W-:Y:S01]  /*0f40*/  FFMA R8, R11, R8, R0 ;  /* 0x000000080b087223 */ /* 0x000fe20000000000 */
[C---:B------:R-:W-:Y:S01]  /*0f50*/  FMUL R0, R21.reuse, 0.050000000745058059692 ;  /* 0x3d4ccccd15007820 */ /* 0x040fe20000400000 */
[----:B------:R-:W-:Y:S01]  /*0f60*/  UIADD3 UR4, UPT, UPT, UR4, 0x14, URZ ;  /* 0x0000001404047890 */ /* 0x000fe2000fffe0ff */
[----:B-----5:R-:W-:Y:S02]  /*0f70*/  FADD R9, R20, -1 ;  /* 0xbf80000014097421 */ /* 0x020fe40000000000 */
[----:B------:R-:W-:Y:S01]  /*0f80*/  FFMA R0, R21, R0, R8 ;  /* 0x0000000015007223 */ /* 0x000fe20000000008 */
[----:B------:R-:W-:Y:S01]  /*0f90*/  FMUL R8, R23, 0.050000000745058059692 ;  /* 0x3d4ccccd17087820 */ /* 0x000fe20000400000 */
[----:B------:R-:W-:-:S03]  /*0fa0*/  UISETP.NE.AND UP0, UPT, UR4, 0x12c, UPT ;  /* 0x0000012c0400788c */ /* 0x000fc6000bf05270 */
[----:B------:R-:W-:Y:S01]  /*0fb0*/  FFMA R0, R23, R8, R0 ;  /* 0x0000000817007223 */ /* 0x000fe20000000000 */
[----:B------:R-:W-:-:S04]  /*0fc0*/  FMUL R8, R9, 0.050000000745058059692 ;  /* 0x3d4ccccd09087820 */ /* 0x000fc80000400000 */
[----:B------:R-:W-:Y:S01]  /*0fd0*/  FFMA R0, R9, R8, R0 ;  /* 0x0000000809007223 */ /* 0x000fe20000000000 */
[----:B------:R-:W-:Y:S02]  /*0fe0*/  IADD3 R8, P1, PT, R4, 0x50, RZ ;  /* 0x0000005004087810 */ /* 0x000fe40007f3e0ff */
[----:B------:R-:W-:Y:S02]  /*0ff0*/  IADD3 R9, P0, PT, R6, 0x50, RZ ;  /* 0x0000005006097810 */ /* 0x000fe40007f1e0ff */
[----:B0-----:R-:W-:Y:S02]  /*1000*/  IADD3.X R5, PT, PT, RZ, R5, RZ, P1, !PT ;  /* 0x00000005ff057210 */ /* 0x001fe40000ffe4ff */
[----:B------:R-:W-:Y:S01]  /*1010*/  IADD3.X R10, PT, PT, RZ, R7, RZ, P0, !PT ;  /* 0x00000007ff0a7210 */ /* 0x000fe200007fe4ff */
[----:B--2---:R-:W-:-:S04]  /*1020*/  FADD R21, R22, -1 ;  /* 0xbf80000016157421 */ /* 0x004fc80000000000 */
[----:B------:R-:W-:-:S04]  /*1030*/  FMUL R4, R21, 0.050000000745058059692 ;  /* 0x3d4ccccd15047820 */ /* 0x000fc80000400000 */
[----:B------:R-:W-:Y:S01]  /*1040*/  FFMA R21, R21, R4, R0 ;  /* 0x0000000415157223 */ /* 0x000fe20000000000 */
[----:B------:R-:W-:Y:S06]  /*1050*/  BRA.U UP0, `(.L_x_2) ;  /* 0xfffffff100687547 */ /* 0x000fec000b83ffff */
.L_x_1:
[----:B------:R-:W-:Y:S05]  /*1060*/  BSYNC.RECONVERGENT B0 ;  /* 0x0000000000007941 */ /* 0x000fea0003800200 */
.L_x_0:
[----:B------:R-:W-:Y:S01]  /*1070*/  REDG.E.ADD.F32.FTZ.RN.STRONG.GPU desc[UR6][R2.64], R21 ;  /* 0x00000015020079a6 */ /* 0x000fe2000c12f306 */
[----:B------:R-:W-:Y:S05]  /*1080*/  EXIT ;  /* 0x000000000000794d */ /* 0x000fea0003800000 */
.L_x_3:
[----:B------:R-:W-:-:S00]  /*1090*/  BRA `(.L_x_3) ;  /* 0xfffffffc00fc7947 */ /* 0x000fc0000383ffff */
[----:B------:R-:W-:-:S00]  /*10a0*/  NOP ;  /* 0x0000000000007918 */ /* 0x000fc00000000000 */
        /* <DEDUP_REMOVED lines=13> */
.L_x_4:


//--------------------- .nv.shared.reserved.0     --------------------------
	.section	.nv.shared.reserved.0,"aw",@nobits
	.weak		__nv_reservedSMEM_offset_0_alias
	.size		__nv_reservedSMEM_offset_0_alias, 0, 64
	.other		__nv_reservedSMEM_offset_0_alias,@"STO_CUDA_RESERVED_SHARED STV_DEFAULT"
__nv_reservedSMEM_offset_0_alias:
	.zero		0
	.zero		64


//--------------------- .nv.constant0._Z14update_weightsPfPKiS1_iS_ --------------------------
	.section	.nv.constant0._Z14update_weightsPfPKiS1_iS_,"a",@progbits
	.sectionflags	@""
	.align	4
.nv.constant0._Z14update_weightsPfPKiS1_iS_:
	.zero		936


//--------------------- SYMBOLS --------------------------

	.type		.nv.reservedSmem.offset0,@object
	.size		.nv.reservedSmem.offset0,0x4
